//
// Generated by NVIDIA NVVM Compiler
//
// Compiler Build ID: CL-36424714
// Cuda compilation tools, release 13.0, V13.0.88
// Based on NVVM 20.0.0
//

.version 9.0
.target sm_100
.address_size 64

	// .globl	_Z12printIndicesv
.extern .func  (.param .b32 func_retval0) vprintf
(
	.param .b64 vprintf_param_0,
	.param .b64 vprintf_param_1
)
;
.global .align 1 .b8 $str[30] = {66, 108, 111, 99, 107, 32, 40, 37, 100, 44, 37, 100, 41, 32, 84, 104, 114, 101, 97, 100, 32, 40, 37, 100, 44, 37, 100, 41, 10};

.visible .entry _Z12printIndicesv()
{
	.local .align 16 .b8 	__local_depot0[16];
	.reg .b64 	%SP;
	.reg .b64 	%SPL;
	.reg .b32 	%r<7>;
	.reg .b64 	%rd<5>;

	mov.u64 	%SPL, __local_depot0;
	cvta.local.u64 	%SP, %SPL;
	add.u64 	%rd1, %SP, 0;
	add.u64 	%rd2, %SPL, 0;
	mov.u32 	%r1, %ctaid.x;
	mov.u32 	%r2, %ctaid.y;
	mov.u32 	%r3, %tid.x;
	mov.u32 	%r4, %tid.y;
	st.local.v4.u32 	[%rd2], {%r1, %r2, %r3, %r4};
	mov.u64 	%rd3, $str;
	cvta.global.u64 	%rd4, %rd3;
	{ // callseq 0, 0
	.param .b64 param0;
	st.param.b64 	[param0], %rd4;
	.param .b64 param1;
	st.param.b64 	[param1], %rd1;
	.param .b32 retval0;
	call.uni (retval0), 
	vprintf, 
	(
	param0, 
	param1
	);
	ld.param.b32 	%r5, [retval0];
	} // callseq 0
	ret;

}


// ===== COMPILED SASS (sm_100) =====

	.target	sm_100

	.elftype	@"ET_EXEC"


//--------------------- .note.nv.tkinfo           --------------------------
	.section	.note.nv.tkinfo,"",@"SHT_NOTE"
	.sectionflags	@"SHF_NOTE_NV_TKINFO"
	.tkinfo
        /*0018*/ 	.word	0x00000002
        /*0030*/ 	.string	""
        /*0030*/ 	.string	"ptxas"
        /*0030*/ 	.string	"Cuda compilation tools, release 13.0, V13.0.88"
        /*0030*/ 	.string	"Build cuda_13.0.r13.0/compiler.36424714_0"
        /*0030*/ 	.string	"-arch sm_100 -m 64 "



//--------------------- .note.nv.cuinfo           --------------------------
	.section	.note.nv.cuinfo,"",@"SHT_NOTE"
	.sectionflags	@"SHF_NOTE_NV_CUINFO"
        /*0018*/ 	.short	0x0002
        /*001a*/ 	.short	0x0064
        /*001c*/ 	.short	0x0082
	.zero		2


//--------------------- .nv.info                  --------------------------
	.section	.nv.info,"",@"SHT_CUDA_INFO"
	.align	4


	//----- nvinfo : EIATTR_REGCOUNT
	.align		4
        /*0000*/ 	.byte	0x04, 0x2f
        /*0002*/ 	.short	(.L_2 - .L_1)
	.align		4
.L_1:
        /*0004*/ 	.word	index@(_Z12printIndicesv)
        /*0008*/ 	.word	0x00000018


	//----- nvinfo : EIATTR_FRAME_SIZE
	.align		4
.L_2:
        /*000c*/ 	.byte	0x04, 0x11
        /*000e*/ 	.short	(.L_4 - .L_3)
	.align		4
.L_3:
        /*0010*/ 	.word	index@(_Z12printIndicesv)
        /*0014*/ 	.word	0x00000010


	//----- nvinfo : EIATTR_MIN_STACK_SIZE
	.align		4
.L_4:
        /*0018*/ 	.byte	0x04, 0x12
        /*001a*/ 	.short	(.L_6 - .L_5)
	.align		4
.L_5:
        /*001c*/ 	.word	index@(_Z12printIndicesv)
        /*0020*/ 	.word	0x00000010
.L_6:


//--------------------- .nv.compat                --------------------------
	.section	.nv.compat,"",@"SHT_CUDA_COMPAT_INFO"
	.align	4
        /*0000*/ 	.byte	0x02, 0x09, 0x00, 0x00, 0x02, 0x02, 0x01, 0x00, 0x02, 0x05, 0x05, 0x00, 0x03, 0x07, 0x01, 0x01
        /*0010*/ 	.byte	0x02, 0x03, 0x00, 0x00, 0x02, 0x06, 0x01, 0x00, 0x04, 0x0b, 0x08, 0x00, 0x09, 0x00, 0x00, 0x00
        /*0020*/ 	.byte	0x00, 0x00, 0x00, 0x00


//--------------------- .nv.info._Z12printIndicesv --------------------------
	.section	.nv.info._Z12printIndicesv,"",@"SHT_CUDA_INFO"
	.sectionflags	@""
	.align	4


	//----- nvinfo : EIATTR_CUDA_API_VERSION
	.align		4
        /*0000*/ 	.byte	0x04, 0x37
        /*0002*/ 	.short	(.L_8 - .L_7)
.L_7:
        /*0004*/ 	.word	0x00000082


	//----- nvinfo : EIATTR_SPARSE_MMA_MASK
	.align		4
.L_8:
        /*0008*/ 	.byte	0x03, 0x50
        /*000a*/ 	.short	0x0000


	//----- nvinfo : EIATTR_MAXREG_COUNT
	.align		4
        /*000c*/ 	.byte	0x03, 0x1b
        /*000e*/ 	.short	0x00ff


	//----- nvinfo : EIATTR_EXTERNS
	.align		4
        /*0010*/ 	.byte	0x04, 0x0f
        /*0012*/ 	.short	(.L_10 - .L_9)


	//   ....[0]....
	.align		4
.L_9:
        /*0014*/ 	.word	index@(vprintf)


	//----- nvinfo : EIATTR_MERCURY_ISA_VERSION
	.align		4
.L_10:
        /*0018*/ 	.byte	0x03, 0x5f
        /*001a*/ 	.short	0x0101


	//----- nvinfo : EIATTR_VRC_CTA_INIT_COUNT
	.align		4
        /*001c*/ 	.byte	0x02, 0x4a
	.zero		1
	.zero		1


	//----- nvinfo : EIATTR_SYSCALL_OFFSETS
	.align		4
        /*0020*/ 	.byte	0x04, 0x46
        /*0022*/ 	.short	(.L_12 - .L_11)


	//   ....[0]....
.L_11:
        /*0024*/ 	.word	0x00000110


	//----- nvinfo : EIATTR_EXIT_INSTR_OFFSETS
	.align		4
.L_12:
        /*0028*/ 	.byte	0x04, 0x1c
        /*002a*/ 	.short	(.L_14 - .L_13)


	//   ....[0]....
.L_13:
        /*002c*/ 	.word	0x00000120


	//----- nvinfo : EIATTR_SW_WAR
	.align		4
.L_14:
        /*0030*/ 	.byte	0x04, 0x36
        /*0032*/ 	.short	(.L_16 - .L_15)
.L_15:
        /*0034*/ 	.word	0x00000008
.L_16:


//--------------------- .nv.callgraph             --------------------------
	.section	.nv.callgraph,"",@"SHT_CUDA_CALLGRAPH"
	.align	4
	.sectionentsize	8
	.align		4
        /*0000*/ 	.word	0x00000000
	.align		4
        /*0004*/ 	.word	0xffffffff
	.align		4
        /*0008*/ 	.word	index@(_Z12printIndicesv)
	.align		4
        /*000c*/ 	.word	index@(vprintf)
	.align		4
        /*0010*/ 	.word	0x00000000
	.align		4
        /*0014*/ 	.word	0xfffffffe
	.align		4
        /*0018*/ 	.word	0x00000000
	.align		4
        /*001c*/ 	.word	0xfffffffd
	.align		4
        /*0020*/ 	.word	0x00000000
	.align		4
        /*0024*/ 	.word	0xfffffffc


//--------------------- .nv.constant4             --------------------------
	.section	.nv.constant4,"a",@progbits
	.align	8
	.align		8
.nv.constant4:
        /*0000*/ 	.dword	vprintf
	.align		8
        /*0008*/ 	.dword	$str


//--------------------- .text._Z12printIndicesv   --------------------------
	.section	.text._Z12printIndicesv,"ax",@progbits
	.align	128
        .global         _Z12printIndicesv
        .type           _Z12printIndicesv,@function
        .size           _Z12printIndicesv,(.L_x_2 - _Z12printIndicesv)
        .other          _Z12printIndicesv,@"STO_CUDA_ENTRY STV_DEFAULT"
_Z12printIndicesv:
.text._Z12printIndicesv:
[----:B------:R-:W0:Y:S01]  /*0000*/  LDC R1, c[0x0][0x37c] ;  /* 0x0000df00ff017b82 */ /* 0x000e220000000800 */
[----:B------:R-:W1:Y:S01]  /*0010*/  S2R R8, SR_CTAID.X ;  /* 0x0000000000087919 */ /* 0x000e620000002500 */
[----:B0-----:R-:W-:Y:S01]  /*0020*/  VIADD R1, R1, 0xfffffff0 ;  /* 0xfffffff001017836 */ /* 0x001fe20000000000 */
[----:B------:R-:W-:Y:S01]  /*0030*/  MOV R0, 0x0 ;  /* 0x0000000000007802 */ /* 0x000fe20000000f00 */
[----:B------:R-:W0:Y:S01]  /*0040*/  LDCU UR4, c[0x0][0x2f8] ;  /* 0x00005f00ff0477ac */ /* 0x000e220008000800 */
[----:B------:R-:W1:Y:S03]  /*0050*/  S2R R9, SR_CTAID.Y ;  /* 0x0000000000097919 */ /* 0x000e660000002600 */
[----:B------:R2:W3:Y:S01]  /*0060*/  LDC.64 R2, c[0x4][R0] ;  /* 0x0100000000027b82 */ /* 0x0004e20000000a00 */
[----:B------:R-:W4:Y:S01]  /*0070*/  LDCU.64 UR6, c[0x4][0x8] ;  /* 0x01000100ff0677ac */ /* 0x000f220008000a00 */
[----:B------:R-:W1:Y:S01]  /*0080*/  S2R R10, SR_TID.X ;  /* 0x00000000000a7919 */ /* 0x000e620000002100 */
[----:B------:R-:W5:Y:S01]  /*0090*/  LDCU UR5, c[0x0][0x2fc] ;  /* 0x00005f80ff0577ac */ /* 0x000f620008000800 */
[----:B------:R-:W1:Y:S01]  /*00a0*/  S2R R11, SR_TID.Y ;  /* 0x00000000000b7919 */ /* 0x000e620000002200 */
[----:B0-----:R-:W-:Y:S01]  /*00b0*/  IADD3 R6, P0, PT, R1, UR4, RZ ;  /* 0x0000000401067c10 */ /* 0x001fe2000ff1e0ff */
[----:B----4-:R-:W-:Y:S01]  /*00c0*/  IMAD.U32 R4, RZ, RZ, UR6 ;  /* 0x00000006ff047e24 */ /* 0x010fe2000f8e00ff */
[----:B------:R-:W-:-:S03]  /*00d0*/  MOV R5, UR7 ;  /* 0x0000000700057c02 */ /* 0x000fc60008000f00 */
[----:B-----5:R-:W-:Y:S01]  /*00e0*/  IMAD.X R7, RZ, RZ, UR5, P0 ;  /* 0x00000005ff077e24 */ /* 0x020fe200080e06ff */
[----:B-1----:R2:W-:Y:S07]  /*00f0*/  STL.128 [R1], R8 ;  /* 0x0000000801007387 */ /* 0x0025ee0000100c00 */
[----:B------:R-:W-:-:S07]  /*0100*/  LEPC R20, `(.L_x_0) ;  /* 0x000000001014794e */ /* 0x000fce0000000000 */
[----:B--23--:R-:W-:Y:S05]  /*0110*/  CALL.ABS.NOINC R2 ;  /* 0x0000000002007343 */ /* 0x00cfea0003c00000 */
.L_x_0:
[----:B------:R-:W-:Y:S05]  /*0120*/  EXIT ;  /* 0x000000000000794d */ /* 0x000fea0003800000 */
.L_x_1:
[----:B------:R-:W-:-:S00]  /*0130*/  BRA `(.L_x_1) ;  /* 0xfffffffc00fc7947 */ /* 0x000fc0000383ffff */
[----:B------:R-:W-:-:S00]  /*0140*/  NOP ;  /* 0x0000000000007918 */ /* 0x000fc00000000000 */
        /* <DEDUP_REMOVED lines=11> */
.L_x_2:


//--------------------- .nv.global.init           --------------------------
	.section	.nv.global.init,"aw",@progbits
.nv.global.init:
	.type		$str,@object
	.size		$str,(.L_0 - $str)
$str:
        /*0000*/ 	.byte	0x42, 0x6c, 0x6f, 0x63, 0x6b, 0x20, 0x28, 0x25, 0x64, 0x2c, 0x25, 0x64, 0x29, 0x20, 0x54, 0x68
        /*0010*/ 	.byte	0x72, 0x65, 0x61, 0x64, 0x20, 0x28, 0x25, 0x64, 0x2c, 0x25, 0x64, 0x29, 0x0a, 0x00
.L_0:


//--------------------- .nv.shared.reserved.0     --------------------------
	.section	.nv.shared.reserved.0,"aw",@nobits
	.weak		__nv_reservedSMEM_offset_0_alias
	.size		__nv_reservedSMEM_offset_0_alias, 0, 64
	.other		__nv_reservedSMEM_offset_0_alias,@"STO_CUDA_RESERVED_SHARED STV_DEFAULT"
__nv_reservedSMEM_offset_0_alias:
	.zero		0
	.zero		64


//--------------------- .nv.constant0._Z12printIndicesv --------------------------
	.section	.nv.constant0._Z12printIndicesv,"a",@progbits
	.sectionflags	@""
	.align	4
.nv.constant0._Z12printIndicesv:
	.zero		896


//--------------------- SYMBOLS --------------------------

	.type		.nv.reservedSmem.offset0,@object
	.size		.nv.reservedSmem.offset0,0x4
	.type		vprintf,@function
